//
// Generated by NVIDIA NVVM Compiler
//
// Compiler Build ID: CL-36424714
// Cuda compilation tools, release 13.0, V13.0.88
// Based on NVVM 20.0.0
//

.version 9.0
.target sm_100
.address_size 64

	// .globl	_Z12hello_kernelv
.extern .func  (.param .b32 func_retval0) vprintf
(
	.param .b64 vprintf_param_0,
	.param .b64 vprintf_param_1
)
;
.global .align 1 .b8 $str[52] = {72, 111, 108, 97, 32, 100, 101, 115, 100, 101, 32, 101, 108, 32, 104, 105, 108, 111, 32, 103, 108, 111, 98, 97, 108, 32, 37, 100, 32, 40, 98, 108, 111, 99, 107, 32, 37, 100, 44, 32, 116, 104, 114, 101, 97, 100, 32, 37, 100, 41, 10};

.visible .entry _Z12hello_kernelv()
{
	.local .align 8 .b8 	__local_depot0[16];
	.reg .b64 	%SP;
	.reg .b64 	%SPL;
	.reg .b32 	%r<7>;
	.reg .b64 	%rd<5>;

	mov.u64 	%SPL, __local_depot0;
	cvta.local.u64 	%SP, %SPL;
	add.u64 	%rd1, %SP, 0;
	add.u64 	%rd2, %SPL, 0;
	mov.u32 	%r1, %tid.x;
	mov.u32 	%r2, %ctaid.x;
	mov.u32 	%r3, %ntid.x;
	mad.lo.s32 	%r4, %r2, %r3, %r1;
	st.local.v2.u32 	[%rd2], {%r4, %r2};
	st.local.u32 	[%rd2+8], %r1;
	mov.u64 	%rd3, $str;
	cvta.global.u64 	%rd4, %rd3;
	{ // callseq 0, 0
	.param .b64 param0;
	st.param.b64 	[param0], %rd4;
	.param .b64 param1;
	st.param.b64 	[param1], %rd1;
	.param .b32 retval0;
	call.uni (retval0), 
	vprintf, 
	(
	param0, 
	param1
	);
	ld.param.b32 	%r5, [retval0];
	} // callseq 0
	ret;

}


// ===== COMPILED SASS (sm_100) =====

	.target	sm_100

	.elftype	@"ET_EXEC"


//--------------------- .note.nv.tkinfo           --------------------------
	.section	.note.nv.tkinfo,"",@"SHT_NOTE"
	.sectionflags	@"SHF_NOTE_NV_TKINFO"
	.tkinfo
        /*0018*/ 	.word	0x00000002
        /*0030*/ 	.string	""
        /*0030*/ 	.string	"ptxas"
        /*0030*/ 	.string	"Cuda compilation tools, release 13.0, V13.0.88"
        /*0030*/ 	.string	"Build cuda_13.0.r13.0/compiler.36424714_0"
        /*0030*/ 	.string	"-arch sm_100 -m 64 "



//--------------------- .note.nv.cuinfo           --------------------------
	.section	.note.nv.cuinfo,"",@"SHT_NOTE"
	.sectionflags	@"SHF_NOTE_NV_CUINFO"
        /*0018*/ 	.short	0x0002
        /*001a*/ 	.short	0x0064
        /*001c*/ 	.short	0x0082
	.zero		2


//--------------------- .nv.info                  --------------------------
	.section	.nv.info,"",@"SHT_CUDA_INFO"
	.align	4


	//----- nvinfo : EIATTR_REGCOUNT
	.align		4
        /*0000*/ 	.byte	0x04, 0x2f
        /*0002*/ 	.short	(.L_2 - .L_1)
	.align		4
.L_1:
        /*0004*/ 	.word	index@(_Z12hello_kernelv)
        /*0008*/ 	.word	0x00000018


	//----- nvinfo : EIATTR_FRAME_SIZE
	.align		4
.L_2:
        /*000c*/ 	.byte	0x04, 0x11
        /*000e*/ 	.short	(.L_4 - .L_3)
	.align		4
.L_3:
        /*0010*/ 	.word	index@(_Z12hello_kernelv)
        /*0014*/ 	.word	0x00000010


	//----- nvinfo : EIATTR_MIN_STACK_SIZE
	.align		4
.L_4:
        /*0018*/ 	.byte	0x04, 0x12
        /*001a*/ 	.short	(.L_6 - .L_5)
	.align		4
.L_5:
        /*001c*/ 	.word	index@(_Z12hello_kernelv)
        /*0020*/ 	.word	0x00000010
.L_6:


//--------------------- .nv.compat                --------------------------
	.section	.nv.compat,"",@"SHT_CUDA_COMPAT_INFO"
	.align	4
        /*0000*/ 	.byte	0x02, 0x09, 0x00, 0x00, 0x02, 0x02, 0x01, 0x00, 0x02, 0x05, 0x05, 0x00, 0x03, 0x07, 0x01, 0x01
        /*0010*/ 	.byte	0x02, 0x03, 0x00, 0x00, 0x02, 0x06, 0x01, 0x00, 0x04, 0x0b, 0x08, 0x00, 0x09, 0x00, 0x00, 0x00
        /*0020*/ 	.byte	0x00, 0x00, 0x00, 0x00


//--------------------- .nv.info._Z12hello_kernelv --------------------------
	.section	.nv.info._Z12hello_kernelv,"",@"SHT_CUDA_INFO"
	.sectionflags	@""
	.align	4


	//----- nvinfo : EIATTR_CUDA_API_VERSION
	.align		4
        /*0000*/ 	.byte	0x04, 0x37
        /*0002*/ 	.short	(.L_8 - .L_7)
.L_7:
        /*0004*/ 	.word	0x00000082


	//----- nvinfo : EIATTR_SPARSE_MMA_MASK
	.align		4
.L_8:
        /*0008*/ 	.byte	0x03, 0x50
        /*000a*/ 	.short	0x0000


	//----- nvinfo : EIATTR_MAXREG_COUNT
	.align		4
        /*000c*/ 	.byte	0x03, 0x1b
        /*000e*/ 	.short	0x00ff


	//----- nvinfo : EIATTR_EXTERNS
	.align		4
        /*0010*/ 	.byte	0x04, 0x0f
        /*0012*/ 	.short	(.L_10 - .L_9)


	//   ....[0]....
	.align		4
.L_9:
        /*0014*/ 	.word	index@(vprintf)


	//----- nvinfo : EIATTR_MERCURY_ISA_VERSION
	.align		4
.L_10:
        /*0018*/ 	.byte	0x03, 0x5f
        /*001a*/ 	.short	0x0101


	//----- nvinfo : EIATTR_VRC_CTA_INIT_COUNT
	.align		4
        /*001c*/ 	.byte	0x02, 0x4a
	.zero		1
	.zero		1


	//----- nvinfo : EIATTR_SYSCALL_OFFSETS
	.align		4
        /*0020*/ 	.byte	0x04, 0x46
        /*0022*/ 	.short	(.L_12 - .L_11)


	//   ....[0]....
.L_11:
        /*0024*/ 	.word	0x00000120


	//----- nvinfo : EIATTR_EXIT_INSTR_OFFSETS
	.align		4
.L_12:
        /*0028*/ 	.byte	0x04, 0x1c
        /*002a*/ 	.short	(.L_14 - .L_13)


	//   ....[0]....
.L_13:
        /*002c*/ 	.word	0x00000130


	//----- nvinfo : EIATTR_SW_WAR
	.align		4
.L_14:
        /*0030*/ 	.byte	0x04, 0x36
        /*0032*/ 	.short	(.L_16 - .L_15)
.L_15:
        /*0034*/ 	.word	0x00000008
.L_16:


//--------------------- .nv.callgraph             --------------------------
	.section	.nv.callgraph,"",@"SHT_CUDA_CALLGRAPH"
	.align	4
	.sectionentsize	8
	.align		4
        /*0000*/ 	.word	0x00000000
	.align		4
        /*0004*/ 	.word	0xffffffff
	.align		4
        /*0008*/ 	.word	index@(_Z12hello_kernelv)
	.align		4
        /*000c*/ 	.word	index@(vprintf)
	.align		4
        /*0010*/ 	.word	0x00000000
	.align		4
        /*0014*/ 	.word	0xfffffffe
	.align		4
        /*0018*/ 	.word	0x00000000
	.align		4
        /*001c*/ 	.word	0xfffffffd
	.align		4
        /*0020*/ 	.word	0x00000000
	.align		4
        /*0024*/ 	.word	0xfffffffc


//--------------------- .nv.constant4             --------------------------
	.section	.nv.constant4,"a",@progbits
	.align	8
	.align		8
.nv.constant4:
        /*0000*/ 	.dword	vprintf
	.align		8
        /*0008*/ 	.dword	$str


//--------------------- .text._Z12hello_kernelv   --------------------------
	.section	.text._Z12hello_kernelv,"ax",@progbits
	.align	128
        .global         _Z12hello_kernelv
        .type           _Z12hello_kernelv,@function
        .size           _Z12hello_kernelv,(.L_x_2 - _Z12hello_kernelv)
        .other          _Z12hello_kernelv,@"STO_CUDA_ENTRY STV_DEFAULT"
_Z12hello_kernelv:
.text._Z12hello_kernelv:
[----:B------:R-:W0:Y:S01]  /*0000*/  LDC R1, c[0x0][0x37c] ;  /* 0x0000df00ff017b82 */ /* 0x000e220000000800 */
[----:B------:R-:W1:Y:S01]  /*0010*/  S2R R10, SR_TID.X ;  /* 0x00000000000a7919 */ /* 0x000e620000002100 */
[----:B------:R-:W2:Y:S01]  /*0020*/  LDCU UR5, c[0x0][0x2fc] ;  /* 0x00005f80ff0577ac */ /* 0x000ea20008000800 */
[----:B0-----:R-:W-:Y:S01]  /*0030*/  VIADD R1, R1, 0xfffffff0 ;  /* 0xfffffff001017836 */ /* 0x001fe20000000000 */
[----:B------:R-:W-:Y:S01]  /*0040*/  MOV R0, 0x0 ;  /* 0x0000000000007802 */ /* 0x000fe20000000f00 */
[----:B------:R-:W0:Y:S01]  /*0050*/  S2R R3, SR_CTAID.X ;  /* 0x0000000000037919 */ /* 0x000e220000002500 */
[----:B------:R-:W0:Y:S02]  /*0060*/  LDCU UR6, c[0x0][0x360] ;  /* 0x00006c00ff0677ac */ /* 0x000e240008000800 */
[----:B------:R3:W4:Y:S01]  /*0070*/  LDC.64 R8, c[0x4][R0] ;  /* 0x0100000000087b82 */ /* 0x0007220000000a00 */
[----:B------:R-:W5:Y:S02]  /*0080*/  LDCU UR4, c[0x0][0x2f8] ;  /* 0x00005f00ff0477ac */ /* 0x000f640008000800 */
[----:B-----5:R-:W-:Y:S01]  /*0090*/  IADD3 R6, P0, PT, R1, UR4, RZ ;  /* 0x0000000401067c10 */ /* 0x020fe2000ff1e0ff */
[----:B-1----:R3:W-:Y:S04]  /*00a0*/  STL [R1+0x8], R10 ;  /* 0x0000080a01007387 */ /* 0x0027e80000100800 */
[----:B--2---:R-:W-:-:S02]  /*00b0*/  IMAD.X R7, RZ, RZ, UR5, P0 ;  /* 0x00000005ff077e24 */ /* 0x004fc400080e06ff */
[----:B0-----:R-:W-:Y:S01]  /*00c0*/  IMAD R2, R3, UR6, R10 ;  /* 0x0000000603027c24 */ /* 0x001fe2000f8e020a */
[----:B------:R-:W0:Y:S04]  /*00d0*/  LDCU.64 UR6, c[0x4][0x8] ;  /* 0x01000100ff0677ac */ /* 0x000e280008000a00 */
[----:B------:R3:W-:Y:S01]  /*00e0*/  STL.64 [R1], R2 ;  /* 0x0000000201007387 */ /* 0x0007e20000100a00 */
[----:B0-----:R-:W-:Y:S01]  /*00f0*/  IMAD.U32 R4, RZ, RZ, UR6 ;  /* 0x00000006ff047e24 */ /* 0x001fe2000f8e00ff */
[----:B---34-:R-:W-:-:S07]  /*0100*/  MOV R5, UR7 ;  /* 0x0000000700057c02 */ /* 0x018fce0008000f00 */
[----:B------:R-:W-:-:S07]  /*0110*/  LEPC R20, `(.L_x_0) ;  /* 0x000000001014794e */ /* 0x000fce0000000000 */
[----:B------:R-:W-:Y:S05]  /*0120*/  CALL.ABS.NOINC R8 ;  /* 0x0000000008007343 */ /* 0x000fea0003c00000 */
.L_x_0:
[----:B------:R-:W-:Y:S05]  /*0130*/  EXIT ;  /* 0x000000000000794d */ /* 0x000fea0003800000 */
.L_x_1:
[----:B------:R-:W-:-:S00]  /*0140*/  BRA `(.L_x_1) ;  /* 0xfffffffc00fc7947 */ /* 0x000fc0000383ffff */
[----:B------:R-:W-:-:S00]  /*0150*/  NOP ;  /* 0x0000000000007918 */ /* 0x000fc00000000000 */
        /* <DEDUP_REMOVED lines=10> */
.L_x_2:


//--------------------- .nv.global.init           --------------------------
	.section	.nv.global.init,"aw",@progbits
.nv.global.init:
	.type		$str,@object
	.size		$str,(.L_0 - $str)
$str:
        /*0000*/ 	.byte	0x48, 0x6f, 0x6c, 0x61, 0x20, 0x64, 0x65, 0x73, 0x64, 0x65, 0x20, 0x65, 0x6c, 0x20, 0x68, 0x69
        /*0010*/ 	.byte	0x6c, 0x6f, 0x20, 0x67, 0x6c, 0x6f, 0x62, 0x61, 0x6c, 0x20, 0x25, 0x64, 0x20, 0x28, 0x62, 0x6c
        /*0020*/ 	.byte	0x6f, 0x63, 0x6b, 0x20, 0x25, 0x64, 0x2c, 0x20, 0x74, 0x68, 0x72, 0x65, 0x61, 0x64, 0x20, 0x25
        /*0030*/ 	.byte	0x64, 0x29, 0x0a, 0x00
.L_0:


//--------------------- .nv.shared.reserved.0     --------------------------
	.section	.nv.shared.reserved.0,"aw",@nobits
	.weak		__nv_reservedSMEM_offset_0_alias
	.size		__nv_reservedSMEM_offset_0_alias, 0, 64
	.other		__nv_reservedSMEM_offset_0_alias,@"STO_CUDA_RESERVED_SHARED STV_DEFAULT"
__nv_reservedSMEM_offset_0_alias:
	.zero		0
	.zero		64


//--------------------- .nv.constant0._Z12hello_kernelv --------------------------
	.section	.nv.constant0._Z12hello_kernelv,"a",@progbits
	.sectionflags	@""
	.align	4
.nv.constant0._Z12hello_kernelv:
	.zero		896


//--------------------- SYMBOLS --------------------------

	.type		.nv.reservedSmem.offset0,@object
	.size		.nv.reservedSmem.offset0,0x4
	.type		vprintf,@function
